//
// Generated by NVIDIA NVVM Compiler
//
// Compiler Build ID: CL-36424714
// Cuda compilation tools, release 13.0, V13.0.88
// Based on NVVM 20.0.0
//

.version 9.0
.target sm_100
.address_size 64

	// .globl	_Z13testKernelPtrPKiS0_i
.global .attribute(.managed) .align 4 .b8 result[128];
// _ZZ9my_kernelPfE13resultInGroup has been demoted
.global .attribute(.managed) .align 4 .b8 result2[128];
.global .attribute(.managed) .align 4 .f32 result3;

.visible .entry _Z13testKernelPtrPKiS0_i(
	.param .u64 .ptr .align 1 _Z13testKernelPtrPKiS0_i_param_0,
	.param .u64 .ptr .align 1 _Z13testKernelPtrPKiS0_i_param_1,
	.param .u32 _Z13testKernelPtrPKiS0_i_param_2
)
{


	ret;

}
	// .globl	_Z10testKerneliii
.visible .entry _Z10testKerneliii(
	.param .u32 _Z10testKerneliii_param_0,
	.param .u32 _Z10testKerneliii_param_1,
	.param .u32 _Z10testKerneliii_param_2
)
.maxntid 256
.minnctapersm 512
{


	ret;

}
	// .globl	_Z12helloFromGPUi
.visible .entry _Z12helloFromGPUi(
	.param .u32 _Z12helloFromGPUi_param_0
)
{


	ret;

}
	// .globl	_Z12helloFromGPUv
.visible .entry _Z12helloFromGPUv()
{


	ret;

}
	// .globl	_Z13helloFromGPU2v
.visible .entry _Z13helloFromGPU2v()
{


	ret;

}
	// .globl	_Z10foo_kerneliii
.visible .entry _Z10foo_kerneliii(
	.param .u32 _Z10foo_kerneliii_param_0,
	.param .u32 _Z10foo_kerneliii_param_1,
	.param .u32 _Z10foo_kerneliii_param_2
)
{


	ret;

}
	// .globl	_Z11foo_kernel3Pi
.visible .entry _Z11foo_kernel3Pi(
	.param .u64 .ptr .align 1 _Z11foo_kernel3Pi_param_0
)
{


	ret;

}
	// .globl	_Z9my_kernelPf
.visible .entry _Z9my_kernelPf(
	.param .u64 .ptr .align 1 _Z9my_kernelPf_param_0
)
{
	.reg .pred 	%p<2>;
	.reg .b16 	%rs<2>;
	.reg .b32 	%r<10>;
	.reg .b32 	%f<2>;
	.reg .b64 	%rd<10>;
	// demoted variable
	.shared .align 4 .b8 _ZZ9my_kernelPfE13resultInGroup[32];
	ld.param.u64 	%rd5, [_Z9my_kernelPf_param_0];
	cvta.to.global.u64 	%rd6, %rd5;
	mov.u32 	%r4, %ctaid.x;
	cvt.rn.f32.u32 	%f1, %r4;
	mov.u32 	%r5, %tid.x;
	shl.b32 	%r6, %r5, 2;
	mov.u32 	%r9, _ZZ9my_kernelPfE13resultInGroup;
	add.s32 	%r7, %r9, %r6;
	st.shared.f32 	[%r7], %f1;
	shl.b32 	%r8, %r4, 3;
	mul.wide.u32 	%rd7, %r8, 4;
	add.s64 	%rd1, %rd6, %rd7;
	mov.b64 	%rd9, 0;
$L__BB7_1:
	ld.shared.u8 	%rs1, [%r9];
	add.s64 	%rd8, %rd1, %rd9;
	st.global.u8 	[%rd8], %rs1;
	add.s64 	%rd3, %rd9, 1;
	add.s32 	%r9, %r9, 1;
	setp.lt.u64 	%p1, %rd9, 31;
	mov.u64 	%rd9, %rd3;
	@%p1 bra 	$L__BB7_1;
	ret;

}


// ===== COMPILED SASS (sm_100) =====

	.target	sm_100

	.elftype	@"ET_EXEC"


//--------------------- .note.nv.tkinfo           --------------------------
	.section	.note.nv.tkinfo,"",@"SHT_NOTE"
	.sectionflags	@"SHF_NOTE_NV_TKINFO"
	.tkinfo
        /*0018*/ 	.word	0x00000002
        /*0030*/ 	.string	""
        /*0030*/ 	.string	"ptxas"
        /*0030*/ 	.string	"Cuda compilation tools, release 13.0, V13.0.88"
        /*0030*/ 	.string	"Build cuda_13.0.r13.0/compiler.36424714_0"
        /*0030*/ 	.string	"-arch sm_100 -m 64 "



//--------------------- .note.nv.cuinfo           --------------------------
	.section	.note.nv.cuinfo,"",@"SHT_NOTE"
	.sectionflags	@"SHF_NOTE_NV_CUINFO"
        /*0018*/ 	.short	0x0002
        /*001a*/ 	.short	0x0064
        /*001c*/ 	.short	0x0082
	.zero		2


//--------------------- .nv.info                  --------------------------
	.section	.nv.info,"",@"SHT_CUDA_INFO"
	.align	4


	//----- nvinfo : EIATTR_REGCOUNT
	.align		4
        /*0000*/ 	.byte	0x04, 0x2f
        /*0002*/ 	.short	(.L_4 - .L_3)
	.align		4
.L_3:
        /*0004*/ 	.word	index@(_Z13testKernelPtrPKiS0_i)
        /*0008*/ 	.word	0x00000004


	//----- nvinfo : EIATTR_FRAME_SIZE
	.align		4
.L_4:
        /*000c*/ 	.byte	0x04, 0x11
        /*000e*/ 	.short	(.L_6 - .L_5)
	.align		4
.L_5:
        /*0010*/ 	.word	index@(_Z13testKernelPtrPKiS0_i)
        /*0014*/ 	.word	0x00000000


	//----- nvinfo : EIATTR_REGCOUNT
	.align		4
.L_6:
        /*0018*/ 	.byte	0x04, 0x2f
        /*001a*/ 	.short	(.L_8 - .L_7)
	.align		4
.L_7:
        /*001c*/ 	.word	index@(_Z10testKerneliii)
        /*0020*/ 	.word	0x00000004


	//----- nvinfo : EIATTR_FRAME_SIZE
	.align		4
.L_8:
        /*0024*/ 	.byte	0x04, 0x11
        /*0026*/ 	.short	(.L_10 - .L_9)
	.align		4
.L_9:
        /*0028*/ 	.word	index@(_Z10testKerneliii)
        /*002c*/ 	.word	0x00000000


	//----- nvinfo : EIATTR_REGCOUNT
	.align		4
.L_10:
        /*0030*/ 	.byte	0x04, 0x2f
        /*0032*/ 	.short	(.L_12 - .L_11)
	.align		4
.L_11:
        /*0034*/ 	.word	index@(_Z12helloFromGPUi)
        /*0038*/ 	.word	0x00000004


	//----- nvinfo : EIATTR_FRAME_SIZE
	.align		4
.L_12:
        /*003c*/ 	.byte	0x04, 0x11
        /*003e*/ 	.short	(.L_14 - .L_13)
	.align		4
.L_13:
        /*0040*/ 	.word	index@(_Z12helloFromGPUi)
        /*0044*/ 	.word	0x00000000


	//----- nvinfo : EIATTR_REGCOUNT
	.align		4
.L_14:
        /*0048*/ 	.byte	0x04, 0x2f
        /*004a*/ 	.short	(.L_16 - .L_15)
	.align		4
.L_15:
        /*004c*/ 	.word	index@(_Z12helloFromGPUv)
        /*0050*/ 	.word	0x00000004


	//----- nvinfo : EIATTR_FRAME_SIZE
	.align		4
.L_16:
        /*0054*/ 	.byte	0x04, 0x11
        /*0056*/ 	.short	(.L_18 - .L_17)
	.align		4
.L_17:
        /*0058*/ 	.word	index@(_Z12helloFromGPUv)
        /*005c*/ 	.word	0x00000000


	//----- nvinfo : EIATTR_REGCOUNT
	.align		4
.L_18:
        /*0060*/ 	.byte	0x04, 0x2f
        /*0062*/ 	.short	(.L_20 - .L_19)
	.align		4
.L_19:
        /*0064*/ 	.word	index@(_Z13helloFromGPU2v)
        /*0068*/ 	.word	0x00000004


	//----- nvinfo : EIATTR_FRAME_SIZE
	.align		4
.L_20:
        /*006c*/ 	.byte	0x04, 0x11
        /*006e*/ 	.short	(.L_22 - .L_21)
	.align		4
.L_21:
        /*0070*/ 	.word	index@(_Z13helloFromGPU2v)
        /*0074*/ 	.word	0x00000000


	//----- nvinfo : EIATTR_REGCOUNT
	.align		4
.L_22:
        /*0078*/ 	.byte	0x04, 0x2f
        /*007a*/ 	.short	(.L_24 - .L_23)
	.align		4
.L_23:
        /*007c*/ 	.word	index@(_Z10foo_kerneliii)
        /*0080*/ 	.word	0x00000004


	//----- nvinfo : EIATTR_FRAME_SIZE
	.align		4
.L_24:
        /*0084*/ 	.byte	0x04, 0x11
        /*0086*/ 	.short	(.L_26 - .L_25)
	.align		4
.L_25:
        /*0088*/ 	.word	index@(_Z10foo_kerneliii)
        /*008c*/ 	.word	0x00000000


	//----- nvinfo : EIATTR_REGCOUNT
	.align		4
.L_26:
        /*0090*/ 	.byte	0x04, 0x2f
        /*0092*/ 	.short	(.L_28 - .L_27)
	.align		4
.L_27:
        /*0094*/ 	.word	index@(_Z11foo_kernel3Pi)
        /*0098*/ 	.word	0x00000004


	//----- nvinfo : EIATTR_FRAME_SIZE
	.align		4
.L_28:
        /*009c*/ 	.byte	0x04, 0x11
        /*009e*/ 	.short	(.L_30 - .L_29)
	.align		4
.L_29:
        /*00a0*/ 	.word	index@(_Z11foo_kernel3Pi)
        /*00a4*/ 	.word	0x00000000


	//----- nvinfo : EIATTR_REGCOUNT
	.align		4
.L_30:
        /*00a8*/ 	.byte	0x04, 0x2f
        /*00aa*/ 	.short	(.L_32 - .L_31)
	.align		4
.L_31:
        /*00ac*/ 	.word	index@(_Z9my_kernelPf)
        /*00b0*/ 	.word	0x00000008


	//----- nvinfo : EIATTR_FRAME_SIZE
	.align		4
.L_32:
        /*00b4*/ 	.byte	0x04, 0x11
        /*00b6*/ 	.short	(.L_34 - .L_33)
	.align		4
.L_33:
        /*00b8*/ 	.word	index@(_Z9my_kernelPf)
        /*00bc*/ 	.word	0x00000000


	//----- nvinfo : EIATTR_MIN_STACK_SIZE
	.align		4
.L_34:
        /*00c0*/ 	.byte	0x04, 0x12
        /*00c2*/ 	.short	(.L_36 - .L_35)
	.align		4
.L_35:
        /*00c4*/ 	.word	index@(_Z9my_kernelPf)
        /*00c8*/ 	.word	0x00000000


	//----- nvinfo : EIATTR_MIN_STACK_SIZE
	.align		4
.L_36:
        /*00cc*/ 	.byte	0x04, 0x12
        /*00ce*/ 	.short	(.L_38 - .L_37)
	.align		4
.L_37:
        /*00d0*/ 	.word	index@(_Z11foo_kernel3Pi)
        /*00d4*/ 	.word	0x00000000


	//----- nvinfo : EIATTR_MIN_STACK_SIZE
	.align		4
.L_38:
        /*00d8*/ 	.byte	0x04, 0x12
        /*00da*/ 	.short	(.L_40 - .L_39)
	.align		4
.L_39:
        /*00dc*/ 	.word	index@(_Z10foo_kerneliii)
        /*00e0*/ 	.word	0x00000000


	//----- nvinfo : EIATTR_MIN_STACK_SIZE
	.align		4
.L_40:
        /*00e4*/ 	.byte	0x04, 0x12
        /*00e6*/ 	.short	(.L_42 - .L_41)
	.align		4
.L_41:
        /*00e8*/ 	.word	index@(_Z13helloFromGPU2v)
        /*00ec*/ 	.word	0x00000000


	//----- nvinfo : EIATTR_MIN_STACK_SIZE
	.align		4
.L_42:
        /*00f0*/ 	.byte	0x04, 0x12
        /*00f2*/ 	.short	(.L_44 - .L_43)
	.align		4
.L_43:
        /*00f4*/ 	.word	index@(_Z12helloFromGPUv)
        /*00f8*/ 	.word	0x00000000


	//----- nvinfo : EIATTR_MIN_STACK_SIZE
	.align		4
.L_44:
        /*00fc*/ 	.byte	0x04, 0x12
        /*00fe*/ 	.short	(.L_46 - .L_45)
	.align		4
.L_45:
        /*0100*/ 	.word	index@(_Z12helloFromGPUi)
        /*0104*/ 	.word	0x00000000


	//----- nvinfo : EIATTR_MIN_STACK_SIZE
	.align		4
.L_46:
        /*0108*/ 	.byte	0x04, 0x12
        /*010a*/ 	.short	(.L_48 - .L_47)
	.align		4
.L_47:
        /*010c*/ 	.word	index@(_Z10testKerneliii)
        /*0110*/ 	.word	0x00000000


	//----- nvinfo : EIATTR_MIN_STACK_SIZE
	.align		4
.L_48:
        /*0114*/ 	.byte	0x04, 0x12
        /*0116*/ 	.short	(.L_50 - .L_49)
	.align		4
.L_49:
        /*0118*/ 	.word	index@(_Z13testKernelPtrPKiS0_i)
        /*011c*/ 	.word	0x00000000
.L_50:


//--------------------- .nv.compat                --------------------------
	.section	.nv.compat,"",@"SHT_CUDA_COMPAT_INFO"
	.align	4
        /*0000*/ 	.byte	0x02, 0x09, 0x00, 0x00, 0x02, 0x02, 0x01, 0x00, 0x02, 0x05, 0x05, 0x00, 0x03, 0x07, 0x01, 0x01
        /*0010*/ 	.byte	0x02, 0x03, 0x00, 0x00, 0x02, 0x06, 0x01, 0x00, 0x04, 0x0b, 0x08, 0x00, 0x09, 0x00, 0x00, 0x00
        /*0020*/ 	.byte	0x00, 0x00, 0x00, 0x00


//--------------------- .nv.info._Z9my_kernelPf   --------------------------
	.section	.nv.info._Z9my_kernelPf,"",@"SHT_CUDA_INFO"
	.sectionflags	@""
	.align	4


	//----- nvinfo : EIATTR_CUDA_API_VERSION
	.align		4
        /*0000*/ 	.byte	0x04, 0x37
        /*0002*/ 	.short	(.L_52 - .L_51)
.L_51:
        /*0004*/ 	.word	0x00000082


	//----- nvinfo : EIATTR_KPARAM_INFO
	.align		4
.L_52:
        /*0008*/ 	.byte	0x04, 0x17
        /*000a*/ 	.short	(.L_54 - .L_53)
.L_53:
        /*000c*/ 	.word	0x00000000
        /*0010*/ 	.short	0x0000
        /*0012*/ 	.short	0x0000
        /*0014*/ 	.byte	0x00, 0xf5, 0x21, 0x00


	//----- nvinfo : EIATTR_SPARSE_MMA_MASK
	.align		4
.L_54:
        /*0018*/ 	.byte	0x03, 0x50
        /*001a*/ 	.short	0x0000


	//----- nvinfo : EIATTR_MAXREG_COUNT
	.align		4
        /*001c*/ 	.byte	0x03, 0x1b
        /*001e*/ 	.short	0x00ff


	//----- nvinfo : EIATTR_MERCURY_ISA_VERSION
	.align		4
        /*0020*/ 	.byte	0x03, 0x5f
        /*0022*/ 	.short	0x0101


	//----- nvinfo : EIATTR_VRC_CTA_INIT_COUNT
	.align		4
        /*0024*/ 	.byte	0x02, 0x4a
	.zero		1
	.zero		1


	//----- nvinfo : EIATTR_EXIT_INSTR_OFFSETS
	.align		4
        /*0028*/ 	.byte	0x04, 0x1c
        /*002a*/ 	.short	(.L_56 - .L_55)


	//   ....[0]....
.L_55:
        /*002c*/ 	.word	0x000001d0


	//----- nvinfo : EIATTR_CBANK_PARAM_SIZE
	.align		4
.L_56:
        /*0030*/ 	.byte	0x03, 0x19
        /*0032*/ 	.short	0x0008


	//----- nvinfo : EIATTR_PARAM_CBANK
	.align		4
        /*0034*/ 	.byte	0x04, 0x0a
        /*0036*/ 	.short	(.L_58 - .L_57)
	.align		4
.L_57:
        /*0038*/ 	.word	index@(.nv.constant0._Z9my_kernelPf)
        /*003c*/ 	.short	0x0380
        /*003e*/ 	.short	0x0008


	//----- nvinfo : EIATTR_SW_WAR
	.align		4
.L_58:
        /*0040*/ 	.byte	0x04, 0x36
        /*0042*/ 	.short	(.L_60 - .L_59)
.L_59:
        /*0044*/ 	.word	0x00000008
.L_60:


//--------------------- .nv.info._Z11foo_kernel3Pi --------------------------
	.section	.nv.info._Z11foo_kernel3Pi,"",@"SHT_CUDA_INFO"
	.sectionflags	@""
	.align	4


	//----- nvinfo : EIATTR_CUDA_API_VERSION
	.align		4
        /*0000*/ 	.byte	0x04, 0x37
        /*0002*/ 	.short	(.L_62 - .L_61)
.L_61:
        /*0004*/ 	.word	0x00000082


	//----- nvinfo : EIATTR_KPARAM_INFO
	.align		4
.L_62:
        /*0008*/ 	.byte	0x04, 0x17
        /*000a*/ 	.short	(.L_64 - .L_63)
.L_63:
        /*000c*/ 	.word	0x00000000
        /*0010*/ 	.short	0x0000
        /*0012*/ 	.short	0x0000
        /*0014*/ 	.byte	0x00, 0xf5, 0x21, 0x00


	//----- nvinfo : EIATTR_SPARSE_MMA_MASK
	.align		4
.L_64:
        /*0018*/ 	.byte	0x03, 0x50
        /*001a*/ 	.short	0x0000


	//----- nvinfo : EIATTR_MAXREG_COUNT
	.align		4
        /*001c*/ 	.byte	0x03, 0x1b
        /*001e*/ 	.short	0x00ff


	//----- nvinfo : EIATTR_MERCURY_ISA_VERSION
	.align		4
        /*0020*/ 	.byte	0x03, 0x5f
        /*0022*/ 	.short	0x0101


	//----- nvinfo : EIATTR_VRC_CTA_INIT_COUNT
	.align		4
        /*0024*/ 	.byte	0x02, 0x4a
	.zero		1
	.zero		1


	//----- nvinfo : EIATTR_EXIT_INSTR_OFFSETS
	.align		4
        /*0028*/ 	.byte	0x04, 0x1c
        /*002a*/ 	.short	(.L_66 - .L_65)


	//   ....[0]....
.L_65:
        /*002c*/ 	.word	0x00000010


	//----- nvinfo : EIATTR_CBANK_PARAM_SIZE
	.align		4
.L_66:
        /*0030*/ 	.byte	0x03, 0x19
        /*0032*/ 	.short	0x0008


	//----- nvinfo : EIATTR_PARAM_CBANK
	.align		4
        /*0034*/ 	.byte	0x04, 0x0a
        /*0036*/ 	.short	(.L_68 - .L_67)
	.align		4
.L_67:
        /*0038*/ 	.word	index@(.nv.constant0._Z11foo_kernel3Pi)
        /*003c*/ 	.short	0x0380
        /*003e*/ 	.short	0x0008


	//----- nvinfo : EIATTR_SW_WAR
	.align		4
.L_68:
        /*0040*/ 	.byte	0x04, 0x36
        /*0042*/ 	.short	(.L_70 - .L_69)
.L_69:
        /*0044*/ 	.word	0x00000008
.L_70:


//--------------------- .nv.info._Z10foo_kerneliii --------------------------
	.section	.nv.info._Z10foo_kerneliii,"",@"SHT_CUDA_INFO"
	.sectionflags	@""
	.align	4


	//----- nvinfo : EIATTR_CUDA_API_VERSION
	.align		4
        /*0000*/ 	.byte	0x04, 0x37
        /*0002*/ 	.short	(.L_72 - .L_71)
.L_71:
        /*0004*/ 	.word	0x00000082


	//----- nvinfo : EIATTR_KPARAM_INFO
	.align		4
.L_72:
        /*0008*/ 	.byte	0x04, 0x17
        /*000a*/ 	.short	(.L_74 - .L_73)
.L_73:
        /*000c*/ 	.word	0x00000000
        /*0010*/ 	.short	0x0002
        /*0012*/ 	.short	0x0008
        /*0014*/ 	.byte	0x00, 0xf0, 0x11, 0x00


	//----- nvinfo : EIATTR_KPARAM_INFO
	.align		4
.L_74:
        /*0018*/ 	.byte	0x04, 0x17
        /*001a*/ 	.short	(.L_76 - .L_75)
.L_75:
        /*001c*/ 	.word	0x00000000
        /*0020*/ 	.short	0x0001
        /*0022*/ 	.short	0x0004
        /*0024*/ 	.byte	0x00, 0xf0, 0x11, 0x00


	//----- nvinfo : EIATTR_KPARAM_INFO
	.align		4
.L_76:
        /*0028*/ 	.byte	0x04, 0x17
        /*002a*/ 	.short	(.L_78 - .L_77)
.L_77:
        /*002c*/ 	.word	0x00000000
        /*0030*/ 	.short	0x0000
        /*0032*/ 	.short	0x0000
        /*0034*/ 	.byte	0x00, 0xf0, 0x11, 0x00


	//----- nvinfo : EIATTR_SPARSE_MMA_MASK
	.align		4
.L_78:
        /*0038*/ 	.byte	0x03, 0x50
        /*003a*/ 	.short	0x0000


	//----- nvinfo : EIATTR_MAXREG_COUNT
	.align		4
        /*003c*/ 	.byte	0x03, 0x1b
        /*003e*/ 	.short	0x00ff


	//----- nvinfo : EIATTR_MERCURY_ISA_VERSION
	.align		4
        /*0040*/ 	.byte	0x03, 0x5f
        /*0042*/ 	.short	0x0101


	//----- nvinfo : EIATTR_VRC_CTA_INIT_COUNT
	.align		4
        /*0044*/ 	.byte	0x02, 0x4a
	.zero		1
	.zero		1


	//----- nvinfo : EIATTR_EXIT_INSTR_OFFSETS
	.align		4
        /*0048*/ 	.byte	0x04, 0x1c
        /*004a*/ 	.short	(.L_80 - .L_79)


	//   ....[0]....
.L_79:
        /*004c*/ 	.word	0x00000010


	//----- nvinfo : EIATTR_CBANK_PARAM_SIZE
	.align		4
.L_80:
        /*0050*/ 	.byte	0x03, 0x19
        /*0052*/ 	.short	0x000c


	//----- nvinfo : EIATTR_PARAM_CBANK
	.align		4
        /*0054*/ 	.byte	0x04, 0x0a
        /*0056*/ 	.short	(.L_82 - .L_81)
	.align		4
.L_81:
        /*0058*/ 	.word	index@(.nv.constant0._Z10foo_kerneliii)
        /*005c*/ 	.short	0x0380
        /*005e*/ 	.short	0x000c


	//----- nvinfo : EIATTR_SW_WAR
	.align		4
.L_82:
        /*0060*/ 	.byte	0x04, 0x36
        /*0062*/ 	.short	(.L_84 - .L_83)
.L_83:
        /*0064*/ 	.word	0x00000008
.L_84:


//--------------------- .nv.info._Z13helloFromGPU2v --------------------------
	.section	.nv.info._Z13helloFromGPU2v,"",@"SHT_CUDA_INFO"
	.sectionflags	@""
	.align	4


	//----- nvinfo : EIATTR_CUDA_API_VERSION
	.align		4
        /*0000*/ 	.byte	0x04, 0x37
        /*0002*/ 	.short	(.L_86 - .L_85)
.L_85:
        /*0004*/ 	.word	0x00000082


	//----- nvinfo : EIATTR_SPARSE_MMA_MASK
	.align		4
.L_86:
        /*0008*/ 	.byte	0x03, 0x50
        /*000a*/ 	.short	0x0000


	//----- nvinfo : EIATTR_MAXREG_COUNT
	.align		4
        /*000c*/ 	.byte	0x03, 0x1b
        /*000e*/ 	.short	0x00ff


	//----- nvinfo : EIATTR_MERCURY_ISA_VERSION
	.align		4
        /*0010*/ 	.byte	0x03, 0x5f
        /*0012*/ 	.short	0x0101


	//----- nvinfo : EIATTR_VRC_CTA_INIT_COUNT
	.align		4
        /*0014*/ 	.byte	0x02, 0x4a
	.zero		1
	.zero		1


	//----- nvinfo : EIATTR_EXIT_INSTR_OFFSETS
	.align		4
        /*0018*/ 	.byte	0x04, 0x1c
        /*001a*/ 	.short	(.L_88 - .L_87)


	//   ....[0]....
.L_87:
        /*001c*/ 	.word	0x00000010


	//----- nvinfo : EIATTR_SW_WAR
	.align		4
.L_88:
        /*0020*/ 	.byte	0x04, 0x36
        /*0022*/ 	.short	(.L_90 - .L_89)
.L_89:
        /*0024*/ 	.word	0x00000008
.L_90:


//--------------------- .nv.info._Z12helloFromGPUv --------------------------
	.section	.nv.info._Z12helloFromGPUv,"",@"SHT_CUDA_INFO"
	.sectionflags	@""
	.align	4


	//----- nvinfo : EIATTR_CUDA_API_VERSION
	.align		4
        /*0000*/ 	.byte	0x04, 0x37
        /*0002*/ 	.short	(.L_92 - .L_91)
.L_91:
        /*0004*/ 	.word	0x00000082


	//----- nvinfo : EIATTR_SPARSE_MMA_MASK
	.align		4
.L_92:
        /*0008*/ 	.byte	0x03, 0x50
        /*000a*/ 	.short	0x0000


	//----- nvinfo : EIATTR_MAXREG_COUNT
	.align		4
        /*000c*/ 	.byte	0x03, 0x1b
        /*000e*/ 	.short	0x00ff


	//----- nvinfo : EIATTR_MERCURY_ISA_VERSION
	.align		4
        /*0010*/ 	.byte	0x03, 0x5f
        /*0012*/ 	.short	0x0101


	//----- nvinfo : EIATTR_VRC_CTA_INIT_COUNT
	.align		4
        /*0014*/ 	.byte	0x02, 0x4a
	.zero		1
	.zero		1


	//----- nvinfo : EIATTR_EXIT_INSTR_OFFSETS
	.align		4
        /*0018*/ 	.byte	0x04, 0x1c
        /*001a*/ 	.short	(.L_94 - .L_93)


	//   ....[0]....
.L_93:
        /*001c*/ 	.word	0x00000010


	//----- nvinfo : EIATTR_SW_WAR
	.align		4
.L_94:
        /*0020*/ 	.byte	0x04, 0x36
        /*0022*/ 	.short	(.L_96 - .L_95)
.L_95:
        /*0024*/ 	.word	0x00000008
.L_96:


//--------------------- .nv.info._Z12helloFromGPUi --------------------------
	.section	.nv.info._Z12helloFromGPUi,"",@"SHT_CUDA_INFO"
	.sectionflags	@""
	.align	4


	//----- nvinfo : EIATTR_CUDA_API_VERSION
	.align		4
        /*0000*/ 	.byte	0x04, 0x37
        /*0002*/ 	.short	(.L_98 - .L_97)
.L_97:
        /*0004*/ 	.word	0x00000082


	//----- nvinfo : EIATTR_KPARAM_INFO
	.align		4
.L_98:
        /*0008*/ 	.byte	0x04, 0x17
        /*000a*/ 	.short	(.L_100 - .L_99)
.L_99:
        /*000c*/ 	.word	0x00000000
        /*0010*/ 	.short	0x0000
        /*0012*/ 	.short	0x0000
        /*0014*/ 	.byte	0x00, 0xf0, 0x11, 0x00


	//----- nvinfo : EIATTR_SPARSE_MMA_MASK
	.align		4
.L_100:
        /*0018*/ 	.byte	0x03, 0x50
        /*001a*/ 	.short	0x0000


	//----- nvinfo : EIATTR_MAXREG_COUNT
	.align		4
        /*001c*/ 	.byte	0x03, 0x1b
        /*001e*/ 	.short	0x00ff


	//----- nvinfo : EIATTR_MERCURY_ISA_VERSION
	.align		4
        /*0020*/ 	.byte	0x03, 0x5f
        /*0022*/ 	.short	0x0101


	//----- nvinfo : EIATTR_VRC_CTA_INIT_COUNT
	.align		4
        /*0024*/ 	.byte	0x02, 0x4a
	.zero		1
	.zero		1


	//----- nvinfo : EIATTR_EXIT_INSTR_OFFSETS
	.align		4
        /*0028*/ 	.byte	0x04, 0x1c
        /*002a*/ 	.short	(.L_102 - .L_101)


	//   ....[0]....
.L_101:
        /*002c*/ 	.word	0x00000010


	//----- nvinfo : EIATTR_CBANK_PARAM_SIZE
	.align		4
.L_102:
        /*0030*/ 	.byte	0x03, 0x19
        /*0032*/ 	.short	0x0004


	//----- nvinfo : EIATTR_PARAM_CBANK
	.align		4
        /*0034*/ 	.byte	0x04, 0x0a
        /*0036*/ 	.short	(.L_104 - .L_103)
	.align		4
.L_103:
        /*0038*/ 	.word	index@(.nv.constant0._Z12helloFromGPUi)
        /*003c*/ 	.short	0x0380
        /*003e*/ 	.short	0x0004


	//----- nvinfo : EIATTR_SW_WAR
	.align		4
.L_104:
        /*0040*/ 	.byte	0x04, 0x36
        /*0042*/ 	.short	(.L_106 - .L_105)
.L_105:
        /*0044*/ 	.word	0x00000008
.L_106:


//--------------------- .nv.info._Z10testKerneliii --------------------------
	.section	.nv.info._Z10testKerneliii,"",@"SHT_CUDA_INFO"
	.sectionflags	@""
	.align	4


	//----- nvinfo : EIATTR_CUDA_API_VERSION
	.align		4
        /*0000*/ 	.byte	0x04, 0x37
        /*0002*/ 	.short	(.L_108 - .L_107)
.L_107:
        /*0004*/ 	.word	0x00000082


	//----- nvinfo : EIATTR_KPARAM_INFO
	.align		4
.L_108:
        /*0008*/ 	.byte	0x04, 0x17
        /*000a*/ 	.short	(.L_110 - .L_109)
.L_109:
        /*000c*/ 	.word	0x00000000
        /*0010*/ 	.short	0x0002
        /*0012*/ 	.short	0x0008
        /*0014*/ 	.byte	0x00, 0xf0, 0x11, 0x00


	//----- nvinfo : EIATTR_KPARAM_INFO
	.align		4
.L_110:
        /*0018*/ 	.byte	0x04, 0x17
        /*001a*/ 	.short	(.L_112 - .L_111)
.L_111:
        /*001c*/ 	.word	0x00000000
        /*0020*/ 	.short	0x0001
        /*0022*/ 	.short	0x0004
        /*0024*/ 	.byte	0x00, 0xf0, 0x11, 0x00


	//----- nvinfo : EIATTR_KPARAM_INFO
	.align		4
.L_112:
        /*0028*/ 	.byte	0x04, 0x17
        /*002a*/ 	.short	(.L_114 - .L_113)
.L_113:
        /*002c*/ 	.word	0x00000000
        /*0030*/ 	.short	0x0000
        /*0032*/ 	.short	0x0000
        /*0034*/ 	.byte	0x00, 0xf0, 0x11, 0x00


	//----- nvinfo : EIATTR_SPARSE_MMA_MASK
	.align		4
.L_114:
        /*0038*/ 	.byte	0x03, 0x50
        /*003a*/ 	.short	0x0000


	//----- nvinfo : EIATTR_MAXREG_COUNT
	.align		4
        /*003c*/ 	.byte	0x03, 0x1b
        /*003e*/ 	.short	0x00ff


	//----- nvinfo : EIATTR_MERCURY_ISA_VERSION
	.align		4
        /*0040*/ 	.byte	0x03, 0x5f
        /*0042*/ 	.short	0x0101


	//----- nvinfo : EIATTR_VRC_CTA_INIT_COUNT
	.align		4
        /*0044*/ 	.byte	0x02, 0x4a
	.zero		1
	.zero		1


	//----- nvinfo : EIATTR_EXIT_INSTR_OFFSETS
	.align		4
        /*0048*/ 	.byte	0x04, 0x1c
        /*004a*/ 	.short	(.L_116 - .L_115)


	//   ....[0]....
.L_115:
        /*004c*/ 	.word	0x00000010


	//----- nvinfo : EIATTR_MAX_THREADS
	.align		4
.L_116:
        /*0050*/ 	.byte	0x04, 0x05
        /*0052*/ 	.short	(.L_118 - .L_117)
.L_117:
        /*0054*/ 	.word	0x00000100
        /*0058*/ 	.word	0x00000001
        /*005c*/ 	.word	0x00000001


	//----- nvinfo : EIATTR_CBANK_PARAM_SIZE
	.align		4
.L_118:
        /*0060*/ 	.byte	0x03, 0x19
        /*0062*/ 	.short	0x000c


	//----- nvinfo : EIATTR_PARAM_CBANK
	.align		4
        /*0064*/ 	.byte	0x04, 0x0a
        /*0066*/ 	.short	(.L_120 - .L_119)
	.align		4
.L_119:
        /*0068*/ 	.word	index@(.nv.constant0._Z10testKerneliii)
        /*006c*/ 	.short	0x0380
        /*006e*/ 	.short	0x000c


	//----- nvinfo : EIATTR_SW_WAR
	.align		4
.L_120:
        /*0070*/ 	.byte	0x04, 0x36
        /*0072*/ 	.short	(.L_122 - .L_121)
.L_121:
        /*0074*/ 	.word	0x00000008
.L_122:


//--------------------- .nv.info._Z13testKernelPtrPKiS0_i --------------------------
	.section	.nv.info._Z13testKernelPtrPKiS0_i,"",@"SHT_CUDA_INFO"
	.sectionflags	@""
	.align	4


	//----- nvinfo : EIATTR_CUDA_API_VERSION
	.align		4
        /*0000*/ 	.byte	0x04, 0x37
        /*0002*/ 	.short	(.L_124 - .L_123)
.L_123:
        /*0004*/ 	.word	0x00000082


	//----- nvinfo : EIATTR_KPARAM_INFO
	.align		4
.L_124:
        /*0008*/ 	.byte	0x04, 0x17
        /*000a*/ 	.short	(.L_126 - .L_125)
.L_125:
        /*000c*/ 	.word	0x00000000
        /*0010*/ 	.short	0x0002
        /*0012*/ 	.short	0x0010
        /*0014*/ 	.byte	0x00, 0xf0, 0x11, 0x00


	//----- nvinfo : EIATTR_KPARAM_INFO
	.align		4
.L_126:
        /*0018*/ 	.byte	0x04, 0x17
        /*001a*/ 	.short	(.L_128 - .L_127)
.L_127:
        /*001c*/ 	.word	0x00000000
        /*0020*/ 	.short	0x0001
        /*0022*/ 	.short	0x0008
        /*0024*/ 	.byte	0x00, 0xf5, 0x21, 0x00


	//----- nvinfo : EIATTR_KPARAM_INFO
	.align		4
.L_128:
        /*0028*/ 	.byte	0x04, 0x17
        /*002a*/ 	.short	(.L_130 - .L_129)
.L_129:
        /*002c*/ 	.word	0x00000000
        /*0030*/ 	.short	0x0000
        /*0032*/ 	.short	0x0000
        /*0034*/ 	.byte	0x00, 0xf5, 0x21, 0x00


	//----- nvinfo : EIATTR_SPARSE_MMA_MASK
	.align		4
.L_130:
        /*0038*/ 	.byte	0x03, 0x50
        /*003a*/ 	.short	0x0000


	//----- nvinfo : EIATTR_MAXREG_COUNT
	.align		4
        /*003c*/ 	.byte	0x03, 0x1b
        /*003e*/ 	.short	0x00ff


	//----- nvinfo : EIATTR_MERCURY_ISA_VERSION
	.align		4
        /*0040*/ 	.byte	0x03, 0x5f
        /*0042*/ 	.short	0x0101


	//----- nvinfo : EIATTR_VRC_CTA_INIT_COUNT
	.align		4
        /*0044*/ 	.byte	0x02, 0x4a
	.zero		1
	.zero		1


	//----- nvinfo : EIATTR_EXIT_INSTR_OFFSETS
	.align		4
        /*0048*/ 	.byte	0x04, 0x1c
        /*004a*/ 	.short	(.L_132 - .L_131)


	//   ....[0]....
.L_131:
        /*004c*/ 	.word	0x00000010


	//----- nvinfo : EIATTR_CBANK_PARAM_SIZE
	.align		4
.L_132:
        /*0050*/ 	.byte	0x03, 0x19
        /*0052*/ 	.short	0x0014


	//----- nvinfo : EIATTR_PARAM_CBANK
	.align		4
        /*0054*/ 	.byte	0x04, 0x0a
        /*0056*/ 	.short	(.L_134 - .L_133)
	.align		4
.L_133:
        /*0058*/ 	.word	index@(.nv.constant0._Z13testKernelPtrPKiS0_i)
        /*005c*/ 	.short	0x0380
        /*005e*/ 	.short	0x0014


	//----- nvinfo : EIATTR_SW_WAR
	.align		4
.L_134:
        /*0060*/ 	.byte	0x04, 0x36
        /*0062*/ 	.short	(.L_136 - .L_135)
.L_135:
        /*0064*/ 	.word	0x00000008
.L_136:


//--------------------- .nv.callgraph             --------------------------
	.section	.nv.callgraph,"",@"SHT_CUDA_CALLGRAPH"
	.align	4
	.sectionentsize	8
	.align		4
        /*0000*/ 	.word	0x00000000
	.align		4
        /*0004*/ 	.word	0xffffffff
	.align		4
        /*0008*/ 	.word	0x00000000
	.align		4
        /*000c*/ 	.word	0xfffffffe
	.align		4
        /*0010*/ 	.word	0x00000000
	.align		4
        /*0014*/ 	.word	0xfffffffd
	.align		4
        /*0018*/ 	.word	0x00000000
	.align		4
        /*001c*/ 	.word	0xfffffffc


//--------------------- .nv.constant4             --------------------------
	.section	.nv.constant4,"a",@progbits
	.align	8
	.align		8
.nv.constant4:
        /*0000*/ 	.dword	result
	.align		8
        /*0008*/ 	.dword	result2
	.align		8
        /*0010*/ 	.dword	result3


//--------------------- .text._Z9my_kernelPf      --------------------------
	.section	.text._Z9my_kernelPf,"ax",@progbits
	.align	128
        .global         _Z9my_kernelPf
        .type           _Z9my_kernelPf,@function
        .size           _Z9my_kernelPf,(.L_x_9 - _Z9my_kernelPf)
        .other          _Z9my_kernelPf,@"STO_CUDA_ENTRY STV_DEFAULT"
_Z9my_kernelPf:
.text._Z9my_kernelPf:
[----:B------:R-:W-:Y:S01]  /*0000*/  LDC R1, c[0x0][0x37c] ;  /* 0x0000df00ff017b82 */ /* 0x000fe20000000800 */
[----:B------:R-:W0:Y:S07]  /*0010*/  S2R R3, SR_TID.X ;  /* 0x0000000000037919 */ /* 0x000e2e0000002100 */
[----:B------:R-:W1:Y:S01]  /*0020*/  S2UR UR8, SR_CgaCtaId ;  /* 0x00000000000879c3 */ /* 0x000e620000008800 */
[----:B------:R-:W-:Y:S01]  /*0030*/  UMOV UR4, 0x400 ;  /* 0x0000040000047882 */ /* 0x000fe20000000000 */
[----:B------:R-:W2:Y:S01]  /*0040*/  LDCU.64 UR6, c[0x0][0x380] ;  /* 0x00007000ff0677ac */ /* 0x000ea20008000a00 */
[----:B------:R-:W3:Y:S05]  /*0050*/  LDCU.64 UR12, c[0x0][0x358] ;  /* 0x00006b00ff0c77ac */ /* 0x000eea0008000a00 */
[----:B------:R-:W4:Y:S01]  /*0060*/  S2UR UR5, SR_CTAID.X ;  /* 0x00000000000579c3 */ /* 0x000f220000002500 */
[----:B-1----:R-:W-:-:S06]  /*0070*/  ULEA UR8, UR8, UR4, 0x18 ;  /* 0x0000000408087291 */ /* 0x002fcc000f8ec0ff */
[----:B0-----:R-:W-:Y:S01]  /*0080*/  LEA R3, R3, UR8, 0x2 ;  /* 0x0000000803037c11 */ /* 0x001fe2000f8e10ff */
[----:B----4-:R-:W-:Y:S02]  /*0090*/  USHF.L.U32 UR4, UR5, 0x3, URZ ;  /* 0x0000000305047899 */ /* 0x010fe400080006ff */
[----:B------:R-:W-:Y:S01]  /*00a0*/  I2FP.F32.U32 R0, UR5 ;  /* 0x0000000500007c45 */ /* 0x000fe20008201000 */
[----:B------:R-:W-:Y:S01]  /*00b0*/  UMOV UR5, URZ ;  /* 0x000000ff00057c82 */ /* 0x000fe20008000000 */
[----:B--2---:R-:W-:-:S03]  /*00c0*/  UIMAD.WIDE.U32 UR6, UR4, 0x4, UR6 ;  /* 0x00000004040678a5 */ /* 0x004fc6000f8e0006 */
[----:B------:R0:W-:Y:S01]  /*00d0*/  STS [R3], R0 ;  /* 0x0000000003007388 */ /* 0x0001e20000000800 */
[----:B---3--:R-:W-:-:S08]  /*00e0*/  UMOV UR4, URZ ;  /* 0x000000ff00047c82 */ /* 0x008fd00008000000 */
.L_x_0:
[----:B-1----:R-:W1:Y:S01]  /*00f0*/  LDS.U8 R5, [UR8] ;  /* 0x00000008ff057984 */ /* 0x002e620008000000 */
[----:B------:R-:W-:Y:S02]  /*0100*/  UIADD3 UR9, UP0, UPT, UR6, UR4, URZ ;  /* 0x0000000406097290 */ /* 0x000fe4000ff1e0ff */
[----:B------:R-:W-:Y:S02]  /*0110*/  UIADD3 UR8, UPT, UPT, UR8, 0x1, URZ ;  /* 0x0000000108087890 */ /* 0x000fe4000fffe0ff */
[----:B------:R-:W-:Y:S02]  /*0120*/  UIADD3.X UR10, UPT, UPT, UR7, UR5, URZ, UP0, !UPT ;  /* 0x00000005070a7290 */ /* 0x000fe400087fe4ff */
[----:B------:R-:W-:Y:S01]  /*0130*/  IMAD.U32 R2, RZ, RZ, UR9 ;  /* 0x00000009ff027e24 */ /* 0x000fe2000f8e00ff */
[----:B------:R-:W-:Y:S02]  /*0140*/  UISETP.GE.U32.AND UP0, UPT, UR4, 0x1f, UPT ;  /* 0x0000001f0400788c */ /* 0x000fe4000bf06070 */
[----:B------:R-:W-:Y:S01]  /*0150*/  UIADD3 UR9, UP1, UPT, UR4, 0x1, URZ ;  /* 0x0000000104097890 */ /* 0x000fe2000ff3e0ff */
[----:B0-----:R-:W-:Y:S01]  /*0160*/  IMAD.U32 R3, RZ, RZ, UR10 ;  /* 0x0000000aff037e24 */ /* 0x001fe2000f8e00ff */
[----:B------:R-:W-:-:S02]  /*0170*/  UISETP.GE.U32.AND.EX UP0, UPT, UR5, URZ, UPT, UP0 ;  /* 0x000000ff0500728c */ /* 0x000fc4000bf06100 */
[----:B------:R-:W-:-:S03]  /*0180*/  UIADD3.X UR10, UPT, UPT, URZ, UR5, URZ, UP1, !UPT ;  /* 0x00000005ff0a7290 */ /* 0x000fc60008ffe4ff */
[----:B------:R-:W-:-:S04]  /*0190*/  UMOV UR4, UR9 ;  /* 0x0000000900047c82 */ /* 0x000fc80008000000 */
[----:B------:R-:W-:Y:S01]  /*01a0*/  UMOV UR5, UR10 ;  /* 0x0000000a00057c82 */ /* 0x000fe20008000000 */
[----:B-1----:R1:W-:Y:S01]  /*01b0*/  STG.E.U8 desc[UR12][R2.64], R5 ;  /* 0x0000000502007986 */ /* 0x0023e2000c10110c */
[----:B------:R-:W-:Y:S05]  /*01c0*/  BRA.U !UP0, `(.L_x_0) ;  /* 0xfffffffd08c87547 */ /* 0x000fea000b83ffff */
[----:B------:R-:W-:Y:S05]  /*01d0*/  EXIT ;  /* 0x000000000000794d */ /* 0x000fea0003800000 */
.L_x_1:
[----:B------:R-:W-:-:S00]  /*01e0*/  BRA `(.L_x_1) ;  /* 0xfffffffc00fc7947 */ /* 0x000fc0000383ffff */
[----:B------:R-:W-:-:S00]  /*01f0*/  NOP ;  /* 0x0000000000007918 */ /* 0x000fc00000000000 */
        /* <DEDUP_REMOVED lines=8> */
.L_x_9:


//--------------------- .text._Z11foo_kernel3Pi   --------------------------
	.section	.text._Z11foo_kernel3Pi,"ax",@progbits
	.align	128
        .global         _Z11foo_kernel3Pi
        .type           _Z11foo_kernel3Pi,@function
        .size           _Z11foo_kernel3Pi,(.L_x_10 - _Z11foo_kernel3Pi)
        .other          _Z11foo_kernel3Pi,@"STO_CUDA_ENTRY STV_DEFAULT"
_Z11foo_kernel3Pi:
.text._Z11foo_kernel3Pi:
[----:B------:R-:W-:Y:S01]  /*0000*/  LDC R1, c[0x0][0x37c] ;  /* 0x0000df00ff017b82 */ /* 0x000fe20000000800 */
[----:B------:R-:W-:Y:S05]  /*0010*/  EXIT ;  /* 0x000000000000794d */ /* 0x000fea0003800000 */
.L_x_2:
        /* <DEDUP_REMOVED lines=14> */
.L_x_10:


//--------------------- .text._Z10foo_kerneliii   --------------------------
	.section	.text._Z10foo_kerneliii,"ax",@progbits
	.align	128
        .global         _Z10foo_kerneliii
        .type           _Z10foo_kerneliii,@function
        .size           _Z10foo_kerneliii,(.L_x_11 - _Z10foo_kerneliii)
        .other          _Z10foo_kerneliii,@"STO_CUDA_ENTRY STV_DEFAULT"
_Z10foo_kerneliii:
.text._Z10foo_kerneliii:
[----:B------:R-:W-:Y:S01]  /*0000*/  LDC R1, c[0x0][0x37c] ;  /* 0x0000df00ff017b82 */ /* 0x000fe20000000800 */
[----:B------:R-:W-:Y:S05]  /*0010*/  EXIT ;  /* 0x000000000000794d */ /* 0x000fea0003800000 */
.L_x_3:
        /* <DEDUP_REMOVED lines=14> */
.L_x_11:


//--------------------- .text._Z13helloFromGPU2v  --------------------------
	.section	.text._Z13helloFromGPU2v,"ax",@progbits
	.align	128
        .global         _Z13helloFromGPU2v
        .type           _Z13helloFromGPU2v,@function
        .size           _Z13helloFromGPU2v,(.L_x_12 - _Z13helloFromGPU2v)
        .other          _Z13helloFromGPU2v,@"STO_CUDA_ENTRY STV_DEFAULT"
_Z13helloFromGPU2v:
.text._Z13helloFromGPU2v:
[----:B------:R-:W-:Y:S01]  /*0000*/  LDC R1, c[0x0][0x37c] ;  /* 0x0000df00ff017b82 */ /* 0x000fe20000000800 */
[----:B------:R-:W-:Y:S05]  /*0010*/  EXIT ;  /* 0x000000000000794d */ /* 0x000fea0003800000 */
.L_x_4:
        /* <DEDUP_REMOVED lines=14> */
.L_x_12:


//--------------------- .text._Z12helloFromGPUv   --------------------------
	.section	.text._Z12helloFromGPUv,"ax",@progbits
	.align	128
        .global         _Z12helloFromGPUv
        .type           _Z12helloFromGPUv,@function
        .size           _Z12helloFromGPUv,(.L_x_13 - _Z12helloFromGPUv)
        .other          _Z12helloFromGPUv,@"STO_CUDA_ENTRY STV_DEFAULT"
_Z12helloFromGPUv:
.text._Z12helloFromGPUv:
[----:B------:R-:W-:Y:S01]  /*0000*/  LDC R1, c[0x0][0x37c] ;  /* 0x0000df00ff017b82 */ /* 0x000fe20000000800 */
[----:B------:R-:W-:Y:S05]  /*0010*/  EXIT ;  /* 0x000000000000794d */ /* 0x000fea0003800000 */
.L_x_5:
        /* <DEDUP_REMOVED lines=14> */
.L_x_13:


//--------------------- .text._Z12helloFromGPUi   --------------------------
	.section	.text._Z12helloFromGPUi,"ax",@progbits
	.align	128
        .global         _Z12helloFromGPUi
        .type           _Z12helloFromGPUi,@function
        .size           _Z12helloFromGPUi,(.L_x_14 - _Z12helloFromGPUi)
        .other          _Z12helloFromGPUi,@"STO_CUDA_ENTRY STV_DEFAULT"
_Z12helloFromGPUi:
.text._Z12helloFromGPUi:
[----:B------:R-:W-:Y:S01]  /*0000*/  LDC R1, c[0x0][0x37c] ;  /* 0x0000df00ff017b82 */ /* 0x000fe20000000800 */
[----:B------:R-:W-:Y:S05]  /*0010*/  EXIT ;  /* 0x000000000000794d */ /* 0x000fea0003800000 */
.L_x_6:
        /* <DEDUP_REMOVED lines=14> */
.L_x_14:


//--------------------- .text._Z10testKerneliii   --------------------------
	.section	.text._Z10testKerneliii,"ax",@progbits
	.align	128
        .global         _Z10testKerneliii
        .type           _Z10testKerneliii,@function
        .size           _Z10testKerneliii,(.L_x_15 - _Z10testKerneliii)
        .other          _Z10testKerneliii,@"STO_CUDA_ENTRY STV_DEFAULT"
_Z10testKerneliii:
.text._Z10testKerneliii:
[----:B------:R-:W-:Y:S01]  /*0000*/  LDC R1, c[0x0][0x37c] ;  /* 0x0000df00ff017b82 */ /* 0x000fe20000000800 */
[----:B------:R-:W-:Y:S05]  /*0010*/  EXIT ;  /* 0x000000000000794d */ /* 0x000fea0003800000 */
.L_x_7:
        /* <DEDUP_REMOVED lines=14> */
.L_x_15:


//--------------------- .text._Z13testKernelPtrPKiS0_i --------------------------
	.section	.text._Z13testKernelPtrPKiS0_i,"ax",@progbits
	.align	128
        .global         _Z13testKernelPtrPKiS0_i
        .type           _Z13testKernelPtrPKiS0_i,@function
        .size           _Z13testKernelPtrPKiS0_i,(.L_x_16 - _Z13testKernelPtrPKiS0_i)
        .other          _Z13testKernelPtrPKiS0_i,@"STO_CUDA_ENTRY STV_DEFAULT"
_Z13testKernelPtrPKiS0_i:
.text._Z13testKernelPtrPKiS0_i:
[----:B------:R-:W-:Y:S01]  /*0000*/  LDC R1, c[0x0][0x37c] ;  /* 0x0000df00ff017b82 */ /* 0x000fe20000000800 */
[----:B------:R-:W-:Y:S05]  /*0010*/  EXIT ;  /* 0x000000000000794d */ /* 0x000fea0003800000 */
.L_x_8:
        /* <DEDUP_REMOVED lines=14> */
.L_x_16:


//--------------------- .nv.shared._Z9my_kernelPf --------------------------
	.section	.nv.shared._Z9my_kernelPf,"aw",@nobits
	.sectionflags	@""
	.align	4
.nv.shared._Z9my_kernelPf:
	.zero		1056


//--------------------- .nv.shared.reserved.0     --------------------------
	.section	.nv.shared.reserved.0,"aw",@nobits
	.weak		__nv_reservedSMEM_offset_0_alias
	.size		__nv_reservedSMEM_offset_0_alias, 0, 64
	.other		__nv_reservedSMEM_offset_0_alias,@"STO_CUDA_RESERVED_SHARED STV_DEFAULT"
__nv_reservedSMEM_offset_0_alias:
	.zero		0
	.zero		64


//--------------------- .nv.global                --------------------------
	.section	.nv.global,"aw",@nobits
	.align	4
.nv.global:
	.type		result3,@object
	.size		result3,(result - result3)
	.other		result3,@"STV_DEFAULT STO_CUDA_MANAGED"
result3:
	.zero		4
	.type		result,@object
	.size		result,(result2 - result)
	.other		result,@"STV_DEFAULT STO_CUDA_MANAGED"
result:
	.zero		128
	.type		result2,@object
	.size		result2,(.L_1 - result2)
	.other		result2,@"STV_DEFAULT STO_CUDA_MANAGED"
result2:
	.zero		128
.L_1:


//--------------------- .nv.constant0._Z9my_kernelPf --------------------------
	.section	.nv.constant0._Z9my_kernelPf,"a",@progbits
	.sectionflags	@""
	.align	4
.nv.constant0._Z9my_kernelPf:
	.zero		904


//--------------------- .nv.constant0._Z11foo_kernel3Pi --------------------------
	.section	.nv.constant0._Z11foo_kernel3Pi,"a",@progbits
	.sectionflags	@""
	.align	4
.nv.constant0._Z11foo_kernel3Pi:
	.zero		904


//--------------------- .nv.constant0._Z10foo_kerneliii --------------------------
	.section	.nv.constant0._Z10foo_kerneliii,"a",@progbits
	.sectionflags	@""
	.align	4
.nv.constant0._Z10foo_kerneliii:
	.zero		908


//--------------------- .nv.constant0._Z13helloFromGPU2v --------------------------
	.section	.nv.constant0._Z13helloFromGPU2v,"a",@progbits
	.sectionflags	@""
	.align	4
.nv.constant0._Z13helloFromGPU2v:
	.zero		896


//--------------------- .nv.constant0._Z12helloFromGPUv --------------------------
	.section	.nv.constant0._Z12helloFromGPUv,"a",@progbits
	.sectionflags	@""
	.align	4
.nv.constant0._Z12helloFromGPUv:
	.zero		896


//--------------------- .nv.constant0._Z12helloFromGPUi --------------------------
	.section	.nv.constant0._Z12helloFromGPUi,"a",@progbits
	.sectionflags	@""
	.align	4
.nv.constant0._Z12helloFromGPUi:
	.zero		900


//--------------------- .nv.constant0._Z10testKerneliii --------------------------
	.section	.nv.constant0._Z10testKerneliii,"a",@progbits
	.sectionflags	@""
	.align	4
.nv.constant0._Z10testKerneliii:
	.zero		908


//--------------------- .nv.constant0._Z13testKernelPtrPKiS0_i --------------------------
	.section	.nv.constant0._Z13testKernelPtrPKiS0_i,"a",@progbits
	.sectionflags	@""
	.align	4
.nv.constant0._Z13testKernelPtrPKiS0_i:
	.zero		916


//--------------------- SYMBOLS --------------------------

	.type		.nv.reservedSmem.offset0,@object
	.size		.nv.reservedSmem.offset0,0x4
	.type		.nv.reservedSmem.cap,@object
	.size		.nv.reservedSmem.cap,0x4
